	.headerflags	@"EF_CUDA_TEXMODE_UNIFIED EF_CUDA_64BIT_ADDRESS EF_CUDA_ACCELERATORS EF_CUDA_SM90 EF_CUDA_VIRTUAL_SM(EF_CUDA_SM90)"
	.elftype	@"ET_EXEC"


//--------------------- .nv.info                  --------------------------
	.section	.nv.info,"",@"SHT_CUDA_INFO"
	.align	4


	//----- nvinfo : EIATTR_REGCOUNT
	.align		4
        /*0000*/ 	.byte	0x04, 0x2f
        /*0002*/ 	.short	(.L_1 - .L_0)
	.align		4
.L_0:
        /*0004*/ 	.word	index@(triton_poi_fused_clone_11)
        /*0008*/ 	.word	0x0000000e


	//----- nvinfo : EIATTR_MIN_STACK_SIZE
	.align		4
.L_1:
        /*000c*/ 	.byte	0x04, 0x12
        /*000e*/ 	.short	(.L_3 - .L_2)
	.align		4
.L_2:
        /*0010*/ 	.word	index@(triton_poi_fused_clone_11)
        /*0014*/ 	.word	0x00000000


	//----- nvinfo : EIATTR_FRAME_SIZE
	.align		4
.L_3:
        /*0018*/ 	.byte	0x04, 0x11
        /*001a*/ 	.short	(.L_5 - .L_4)
	.align		4
.L_4:
        /*001c*/ 	.word	index@(triton_poi_fused_clone_11)
        /*0020*/ 	.word	0x00000000


	//----- nvinfo : EIATTR_MIN_STACK_SIZE
	.align		4
.L_5:
        /*0024*/ 	.byte	0x04, 0x12
        /*0026*/ 	.short	(.L_7 - .L_6)
	.align		4
.L_6:
        /*0028*/ 	.word	index@(triton_poi_fused_clone_11)
        /*002c*/ 	.word	0x00000000
.L_7:


//--------------------- .nv.info.triton_poi_fused_clone_11 --------------------------
	.section	.nv.info.triton_poi_fused_clone_11,"",@"SHT_CUDA_INFO"
	.sectionflags	@""
	.align	4


	//----- nvinfo : EIATTR_CUDA_API_VERSION
	.align		4
        /*0000*/ 	.byte	0x04, 0x37
        /*0002*/ 	.short	(.L_9 - .L_8)
.L_8:
        /*0004*/ 	.word	0x0000007c


	//----- nvinfo : EIATTR_KPARAM_INFO
	.align		4
.L_9:
        /*0008*/ 	.byte	0x04, 0x17
        /*000a*/ 	.short	(.L_11 - .L_10)
.L_10:
        /*000c*/ 	.word	0x00000000
        /*0010*/ 	.short	0x0002
        /*0012*/ 	.short	0x0010
        /*0014*/ 	.byte	0x00, 0xf0, 0x11, 0x00


	//----- nvinfo : EIATTR_KPARAM_INFO
	.align		4
.L_11:
        /*0018*/ 	.byte	0x04, 0x17
        /*001a*/ 	.short	(.L_13 - .L_12)
.L_12:
        /*001c*/ 	.word	0x00000000
        /*0020*/ 	.short	0x0001
        /*0022*/ 	.short	0x0008
        /*0024*/ 	.byte	0x00, 0xf4, 0x21, 0x00


	//----- nvinfo : EIATTR_KPARAM_INFO
	.align		4
.L_13:
        /*0028*/ 	.byte	0x04, 0x17
        /*002a*/ 	.short	(.L_15 - .L_14)
.L_14:
        /*002c*/ 	.word	0x00000000
        /*0030*/ 	.short	0x0000
        /*0032*/ 	.short	0x0000
        /*0034*/ 	.byte	0x00, 0xf4, 0x21, 0x00


	//----- nvinfo : EIATTR_SPARSE_MMA_MASK
	.align		4
.L_15:
        /*0038*/ 	.byte	0x03, 0x50
        /*003a*/ 	.short	0x0000


	//----- nvinfo : EIATTR_MAXREG_COUNT
	.align		4
        /*003c*/ 	.byte	0x03, 0x1b
        /*003e*/ 	.short	0x00ff


	//----- nvinfo : EIATTR_EXIT_INSTR_OFFSETS
	.align		4
        /*0040*/ 	.byte	0x04, 0x1c
        /*0042*/ 	.short	(.L_17 - .L_16)


	//   ....[0]....
.L_16:
        /*0044*/ 	.word	0x000001f0


	//   ....[1]....
        /*0048*/ 	.word	0x00000210


	//----- nvinfo : EIATTR_REQNTID
	.align		4
.L_17:
        /*004c*/ 	.byte	0x04, 0x10
        /*004e*/ 	.short	(.L_19 - .L_18)
.L_18:
        /*0050*/ 	.word	0x00000080
        /*0054*/ 	.word	0x00000001
        /*0058*/ 	.word	0x00000001


	//----- nvinfo : EIATTR_CRS_STACK_SIZE
	.align		4
.L_19:
        /*005c*/ 	.byte	0x04, 0x1e
        /*005e*/ 	.short	(.L_21 - .L_20)
.L_20:
        /*0060*/ 	.word	0x00000000


	//----- nvinfo : EIATTR_CBANK_PARAM_SIZE
	.align		4
.L_21:
        /*0064*/ 	.byte	0x03, 0x19
        /*0066*/ 	.short	0x0014


	//----- nvinfo : EIATTR_PARAM_CBANK
	.align		4
        /*0068*/ 	.byte	0x04, 0x0a
        /*006a*/ 	.short	(.L_23 - .L_22)
	.align		4
.L_22:
        /*006c*/ 	.word	index@(.nv.constant0.triton_poi_fused_clone_11)
        /*0070*/ 	.short	0x0210
        /*0072*/ 	.short	0x0014


	//----- nvinfo : EIATTR_SW_WAR
	.align		4
.L_23:
        /*0074*/ 	.byte	0x04, 0x36
        /*0076*/ 	.short	(.L_25 - .L_24)
.L_24:
        /*0078*/ 	.word	0x00000008
.L_25:


//--------------------- .nv.callgraph             --------------------------
	.section	.nv.callgraph,"",@"SHT_CUDA_CALLGRAPH"
	.align	4
	.sectionentsize	8
	.align		4
        /*0000*/ 	.word	0x00000000
	.align		4
        /*0004*/ 	.word	0xffffffff
	.align		4
        /*0008*/ 	.word	0x00000000
	.align		4
        /*000c*/ 	.word	0xfffffffe
	.align		4
        /*0010*/ 	.word	0x00000000
	.align		4
        /*0014*/ 	.word	0xfffffffd
	.align		4
        /*0018*/ 	.word	0x00000000
	.align		4
        /*001c*/ 	.word	0xfffffffc


//--------------------- .text.triton_poi_fused_clone_11 --------------------------
	.section	.text.triton_poi_fused_clone_11,"ax",@progbits
	.align	128
        .global         triton_poi_fused_clone_11
        .type           triton_poi_fused_clone_11,@function
        .size           triton_poi_fused_clone_11,(.L_x_3 - triton_poi_fused_clone_11)
        .other          triton_poi_fused_clone_11,@"STO_CUDA_ENTRY STV_DEFAULT"
triton_poi_fused_clone_11:
.text.triton_poi_fused_clone_11:
[----:B------:R-:W0:Y:S02]  /*0000*/  LDC R1, c[0x0][0x28] ;  /* 0x00000a00ff017b82 */ /* 0x000e240000000800 */
[----:B------:R-:W1:Y:S01]  /*0010*/  S2R R0, SR_TID.X ;  /* 0x0000000000007919 */ /* 0x000e620000002100 */
[----:B------:R-:W2:Y:S01]  /*0020*/  LDC.64 R4, c[0x0][0x218] ;  /* 0x00008600ff047b82 */ /* 0x000ea20000000a00 */
[----:B------:R-:W-:Y:S01]  /*0030*/  ULDC.64 UR4, c[0x0][0x208] ;  /* 0x0000820000047ab9 */ /* 0x000fe20000000a00 */
[----:B------:R-:W-:Y:S01]  /*0040*/  BSSY B0, `(.L_x_0) ;  /* 0x000001a000007945 */ /* 0x000fe20003800000 */
[----:B------:R-:W3:Y:S01]  /*0050*/  S2R R3, SR_CTAID.X ;  /* 0x0000000000037919 */ /* 0x000ee20000002500 */
[----:B-1----:R-:W-:Y:S02]  /*0060*/  LOP3.LUT R0, R0, 0x7f, RZ, 0xc0, !PT ;  /* 0x0000007f00007812 */ /* 0x002fe400078ec0ff */
[----:B---3--:R-:W-:-:S03]  /*0070*/  SHF.R.S32.HI R8, RZ, 0x18, R3 ;  /* 0x00000018ff087819 */ /* 0x008fc60000011403 */
[----:B------:R-:W-:Y:S02]  /*0080*/  IMAD R7, R3, 0x80, R0 ;  /* 0x0000008003077824 */ /* 0x000fe400078e0200 */
[----:B------:R-:W1:Y:S01]  /*0090*/  LDC.64 R2, c[0x0][0x210] ;  /* 0x00008400ff027b82 */ /* 0x000e620000000a00 */
[----:B------:R-:W-:Y:S01]  /*00a0*/  SGXT R8, R8, 0x1 ;  /* 0x000000010808781a */ /* 0x000fe20000000200 */
[C---:B--2---:R-:W-:Y:S01]  /*00b0*/  IMAD.WIDE R4, R7.reuse, 0x4, R4 ;  /* 0x0000000407047825 */ /* 0x044fe200078e0204 */
[----:B------:R-:W-:Y:S02]  /*00c0*/  SHF.R.S32.HI R0, RZ, 0x1f, R7 ;  /* 0x0000001fff007819 */ /* 0x000fe40000011407 */
[-C--:B------:R-:W-:Y:S02]  /*00d0*/  LEA.HI R8, R8, R7.reuse, RZ, 0x6 ;  /* 0x0000000708087211 */ /* 0x080fe400078f30ff */
[----:B------:R-:W-:Y:S02]  /*00e0*/  LEA.HI R0, R0, R7, RZ, 0x2 ;  /* 0x0000000700007211 */ /* 0x000fe400078f10ff */
[----:B------:R-:W-:-:S02]  /*00f0*/  ISETP.GE.AND P0, PT, R7, 0x100, PT ;  /* 0x000001000700780c */ /* 0x000fc40003f06270 */
[--C-:B------:R-:W-:Y:S02]  /*0100*/  SHF.R.S32.HI R6, RZ, 0x2, R0.reuse ;  /* 0x00000002ff067819 */ /* 0x100fe40000011400 */
[----:B------:R-:W-:Y:S02]  /*0110*/  SHF.R.S32.HI R9, RZ, 0x1f, R0 ;  /* 0x0000001fff097819 */ /* 0x000fe40000011400 */
[----:B------:R-:W-:Y:S02]  /*0120*/  LOP3.LUT R0, R0, 0xfffffffc, RZ, 0xc0, !PT ;  /* 0xfffffffc00007812 */ /* 0x000fe400078ec0ff */
[----:B------:R-:W-:Y:S02]  /*0130*/  LEA.HI R9, R9, R6, RZ, 0x4 ;  /* 0x0000000609097211 */ /* 0x000fe400078f20ff */
[----:B------:R-:W-:Y:S01]  /*0140*/  SHF.R.S32.HI R11, RZ, 0x6, R8 ;  /* 0x00000006ff0b7819 */ /* 0x000fe20000011408 */
[----:B------:R-:W-:Y:S01]  /*0150*/  IMAD.IADD R0, R7, 0x1, -R0 ;  /* 0x0000000107007824 */ /* 0x000fe200078e0a00 */
[----:B------:R-:W-:Y:S01]  /*0160*/  LOP3.LUT R9, R9, 0xffffff0, RZ, 0xc0, !PT ;  /* 0x0ffffff009097812 */ /* 0x000fe200078ec0ff */
[----:B------:R-:W-:-:S02]  /*0170*/  IMAD.MOV.U32 R7, RZ, RZ, RZ ;  /* 0x000000ffff077224 */ /* 0x000fc400078e00ff */
[----:B------:R-:W-:Y:S02]  /*0180*/  IMAD R0, R11, 0x4, R0 ;  /* 0x000000040b007824 */ /* 0x000fe400078e0200 */
[----:B------:R-:W-:-:S04]  /*0190*/  IMAD.IADD R9, R6, 0x1, -R9 ;  /* 0x0000000106097824 */ /* 0x000fc800078e0a09 */
[----:B------:R-:W-:-:S04]  /*01a0*/  IMAD R9, R9, 0x10, R0 ;  /* 0x0000001009097824 */ /* 0x000fc800078e0200 */
[----:B-1----:R-:W-:Y:S01]  /*01b0*/  IMAD.WIDE R2, R9, 0x4, R2 ;  /* 0x0000000409027825 */ /* 0x002fe200078e0202 */
[----:B------:R-:W-:Y:S06]  /*01c0*/  @P0 BRA `(.L_x_1) ;  /* 0x0000000000040947 */ /* 0x000fec0003800000 */
[----:B------:R1:W5:Y:S02]  /*01d0*/  LDG.E R7, desc[UR4][R2.64] ;  /* 0x0000000402077981 */ /* 0x000364000c1e1900 */
.L_x_1:
[----:B------:R-:W-:Y:S05]  /*01e0*/  BSYNC B0 ;  /* 0x0000000000007941 */ /* 0x000fea0003800000 */
.L_x_0:
[----:B------:R-:W-:Y:S05]  /*01f0*/  @P0 EXIT ;  /* 0x000000000000094d */ /* 0x000fea0003800000 */
[----:B-----5:R-:W-:Y:S01]  /*0200*/  STG.E desc[UR4][R4.64], R7 ;  /* 0x0000000704007986 */ /* 0x020fe2000c101904 */
[----:B------:R-:W-:Y:S05]  /*0210*/  EXIT ;  /* 0x000000000000794d */ /* 0x000fea0003800000 */
.L_x_2:
[----:B------:R-:W-:-:S00]  /*0220*/  BRA `(.L_x_2) ;  /* 0xfffffffc00fc7947 */ /* 0x000fc0000383ffff */
[----:B------:R-:W-:-:S00]  /*0230*/  NOP ;  /* 0x0000000000007918 */ /* 0x000fc00000000000 */
        /* <DEDUP_REMOVED lines=12> */
.L_x_3:


//--------------------- .nv.constant0.triton_poi_fused_clone_11 --------------------------
	.section	.nv.constant0.triton_poi_fused_clone_11,"a",@progbits
	.sectionflags	@""
	.align	4
.nv.constant0.triton_poi_fused_clone_11:
	.zero		548
